//
// Generated by NVIDIA NVVM Compiler
//
// Compiler Build ID: CL-36424714
// Cuda compilation tools, release 13.0, V13.0.88
// Based on NVVM 20.0.0
//

.version 9.0
.target sm_100
.address_size 64

	// .globl	_Z6kernalv
.extern .func  (.param .b32 func_retval0) vprintf
(
	.param .b64 vprintf_param_0,
	.param .b64 vprintf_param_1
)
;
.global .align 1 .b8 $str[16] = {72, 101, 108, 108, 111, 32, 102, 114, 111, 109, 32, 71, 80, 85, 10};

.visible .entry _Z6kernalv()
{
	.reg .b32 	%r<3>;
	.reg .b64 	%rd<3>;

	mov.u64 	%rd1, $str;
	cvta.global.u64 	%rd2, %rd1;
	{ // callseq 0, 0
	.param .b64 param0;
	st.param.b64 	[param0], %rd2;
	.param .b64 param1;
	st.param.b64 	[param1], 0;
	.param .b32 retval0;
	call.uni (retval0), 
	vprintf, 
	(
	param0, 
	param1
	);
	ld.param.b32 	%r1, [retval0];
	} // callseq 0
	ret;

}


// ===== COMPILED SASS (sm_100) =====

	.target	sm_100

	.elftype	@"ET_EXEC"


//--------------------- .note.nv.tkinfo           --------------------------
	.section	.note.nv.tkinfo,"",@"SHT_NOTE"
	.sectionflags	@"SHF_NOTE_NV_TKINFO"
	.tkinfo
        /*0018*/ 	.word	0x00000002
        /*0030*/ 	.string	""
        /*0030*/ 	.string	"ptxas"
        /*0030*/ 	.string	"Cuda compilation tools, release 13.0, V13.0.88"
        /*0030*/ 	.string	"Build cuda_13.0.r13.0/compiler.36424714_0"
        /*0030*/ 	.string	"-arch sm_100 -m 64 "



//--------------------- .note.nv.cuinfo           --------------------------
	.section	.note.nv.cuinfo,"",@"SHT_NOTE"
	.sectionflags	@"SHF_NOTE_NV_CUINFO"
        /*0018*/ 	.short	0x0002
        /*001a*/ 	.short	0x0064
        /*001c*/ 	.short	0x0082
	.zero		2


//--------------------- .nv.info                  --------------------------
	.section	.nv.info,"",@"SHT_CUDA_INFO"
	.align	4


	//----- nvinfo : EIATTR_REGCOUNT
	.align		4
        /*0000*/ 	.byte	0x04, 0x2f
        /*0002*/ 	.short	(.L_2 - .L_1)
	.align		4
.L_1:
        /*0004*/ 	.word	index@(_Z6kernalv)
        /*0008*/ 	.word	0x00000018


	//----- nvinfo : EIATTR_FRAME_SIZE
	.align		4
.L_2:
        /*000c*/ 	.byte	0x04, 0x11
        /*000e*/ 	.short	(.L_4 - .L_3)
	.align		4
.L_3:
        /*0010*/ 	.word	index@(_Z6kernalv)
        /*0014*/ 	.word	0x00000000


	//----- nvinfo : EIATTR_MIN_STACK_SIZE
	.align		4
.L_4:
        /*0018*/ 	.byte	0x04, 0x12
        /*001a*/ 	.short	(.L_6 - .L_5)
	.align		4
.L_5:
        /*001c*/ 	.word	index@(_Z6kernalv)
        /*0020*/ 	.word	0x00000000
.L_6:


//--------------------- .nv.compat                --------------------------
	.section	.nv.compat,"",@"SHT_CUDA_COMPAT_INFO"
	.align	4
        /*0000*/ 	.byte	0x02, 0x09, 0x00, 0x00, 0x02, 0x02, 0x01, 0x00, 0x02, 0x05, 0x05, 0x00, 0x03, 0x07, 0x01, 0x01
        /*0010*/ 	.byte	0x02, 0x03, 0x00, 0x00, 0x02, 0x06, 0x01, 0x00, 0x04, 0x0b, 0x08, 0x00, 0x09, 0x00, 0x00, 0x00
        /*0020*/ 	.byte	0x00, 0x00, 0x00, 0x00


//--------------------- .nv.info._Z6kernalv       --------------------------
	.section	.nv.info._Z6kernalv,"",@"SHT_CUDA_INFO"
	.sectionflags	@""
	.align	4


	//----- nvinfo : EIATTR_CUDA_API_VERSION
	.align		4
        /*0000*/ 	.byte	0x04, 0x37
        /*0002*/ 	.short	(.L_8 - .L_7)
.L_7:
        /*0004*/ 	.word	0x00000082


	//----- nvinfo : EIATTR_SPARSE_MMA_MASK
	.align		4
.L_8:
        /*0008*/ 	.byte	0x03, 0x50
        /*000a*/ 	.short	0x0000


	//----- nvinfo : EIATTR_MAXREG_COUNT
	.align		4
        /*000c*/ 	.byte	0x03, 0x1b
        /*000e*/ 	.short	0x00ff


	//----- nvinfo : EIATTR_EXTERNS
	.align		4
        /*0010*/ 	.byte	0x04, 0x0f
        /*0012*/ 	.short	(.L_10 - .L_9)


	//   ....[0]....
	.align		4
.L_9:
        /*0014*/ 	.word	index@(vprintf)


	//----- nvinfo : EIATTR_MERCURY_ISA_VERSION
	.align		4
.L_10:
        /*0018*/ 	.byte	0x03, 0x5f
        /*001a*/ 	.short	0x0101


	//----- nvinfo : EIATTR_VRC_CTA_INIT_COUNT
	.align		4
        /*001c*/ 	.byte	0x02, 0x4a
	.zero		1
	.zero		1


	//----- nvinfo : EIATTR_SYSCALL_OFFSETS
	.align		4
        /*0020*/ 	.byte	0x04, 0x46
        /*0022*/ 	.short	(.L_12 - .L_11)


	//   ....[0]....
.L_11:
        /*0024*/ 	.word	0x00000080


	//----- nvinfo : EIATTR_EXIT_INSTR_OFFSETS
	.align		4
.L_12:
        /*0028*/ 	.byte	0x04, 0x1c
        /*002a*/ 	.short	(.L_14 - .L_13)


	//   ....[0]....
.L_13:
        /*002c*/ 	.word	0x00000090


	//----- nvinfo : EIATTR_SW_WAR
	.align		4
.L_14:
        /*0030*/ 	.byte	0x04, 0x36
        /*0032*/ 	.short	(.L_16 - .L_15)
.L_15:
        /*0034*/ 	.word	0x00000008
.L_16:


//--------------------- .nv.callgraph             --------------------------
	.section	.nv.callgraph,"",@"SHT_CUDA_CALLGRAPH"
	.align	4
	.sectionentsize	8
	.align		4
        /*0000*/ 	.word	0x00000000
	.align		4
        /*0004*/ 	.word	0xffffffff
	.align		4
        /*0008*/ 	.word	index@(_Z6kernalv)
	.align		4
        /*000c*/ 	.word	index@(vprintf)
	.align		4
        /*0010*/ 	.word	0x00000000
	.align		4
        /*0014*/ 	.word	0xfffffffe
	.align		4
        /*0018*/ 	.word	0x00000000
	.align		4
        /*001c*/ 	.word	0xfffffffd
	.align		4
        /*0020*/ 	.word	0x00000000
	.align		4
        /*0024*/ 	.word	0xfffffffc


//--------------------- .nv.constant4             --------------------------
	.section	.nv.constant4,"a",@progbits
	.align	8
	.align		8
.nv.constant4:
        /*0000*/ 	.dword	vprintf
	.align		8
        /*0008*/ 	.dword	$str


//--------------------- .text._Z6kernalv          --------------------------
	.section	.text._Z6kernalv,"ax",@progbits
	.align	128
        .global         _Z6kernalv
        .type           _Z6kernalv,@function
        .size           _Z6kernalv,(.L_x_2 - _Z6kernalv)
        .other          _Z6kernalv,@"STO_CUDA_ENTRY STV_DEFAULT"
_Z6kernalv:
.text._Z6kernalv:
[----:B------:R-:W0:Y:S01]  /*0000*/  LDC R1, c[0x0][0x37c] ;  /* 0x0000df00ff017b82 */ /* 0x000e220000000800 */
[----:B------:R-:W-:Y:S01]  /*0010*/  MOV R0, 0x0 ;  /* 0x0000000000007802 */ /* 0x000fe20000000f00 */
[----:B------:R-:W1:Y:S01]  /*0020*/  LDCU.64 UR4, c[0x4][0x8] ;  /* 0x01000100ff0477ac */ /* 0x000e620008000a00 */
[----:B------:R-:W-:-:S05]  /*0030*/  CS2R R6, SRZ ;  /* 0x0000000000067805 */ /* 0x000fca000001ff00 */
[----:B------:R2:W3:Y:S01]  /*0040*/  LDC.64 R2, c[0x4][R0] ;  /* 0x0100000000027b82 */ /* 0x0004e20000000a00 */
[----:B-1----:R-:W-:Y:S02]  /*0050*/  IMAD.U32 R4, RZ, RZ, UR4 ;  /* 0x00000004ff047e24 */ /* 0x002fe4000f8e00ff */
[----:B--2---:R-:W-:-:S07]  /*0060*/  IMAD.U32 R5, RZ, RZ, UR5 ;  /* 0x00000005ff057e24 */ /* 0x004fce000f8e00ff */
[----:B------:R-:W-:-:S07]  /*0070*/  LEPC R20, `(.L_x_0) ;  /* 0x000000001014794e */ /* 0x000fce0000000000 */
[----:B0--3--:R-:W-:Y:S05]  /*0080*/  CALL.ABS.NOINC R2 ;  /* 0x0000000002007343 */ /* 0x009fea0003c00000 */
.L_x_0:
[----:B------:R-:W-:Y:S05]  /*0090*/  EXIT ;  /* 0x000000000000794d */ /* 0x000fea0003800000 */
.L_x_1:
[----:B------:R-:W-:-:S00]  /*00a0*/  BRA `(.L_x_1) ;  /* 0xfffffffc00fc7947 */ /* 0x000fc0000383ffff */
[----:B------:R-:W-:-:S00]  /*00b0*/  NOP ;  /* 0x0000000000007918 */ /* 0x000fc00000000000 */
        /* <DEDUP_REMOVED lines=12> */
.L_x_2:


//--------------------- .nv.global.init           --------------------------
	.section	.nv.global.init,"aw",@progbits
.nv.global.init:
	.type		$str,@object
	.size		$str,(.L_0 - $str)
$str:
        /*0000*/ 	.byte	0x48, 0x65, 0x6c, 0x6c, 0x6f, 0x20, 0x66, 0x72, 0x6f, 0x6d, 0x20, 0x47, 0x50, 0x55, 0x0a, 0x00
.L_0:


//--------------------- .nv.shared.reserved.0     --------------------------
	.section	.nv.shared.reserved.0,"aw",@nobits
	.weak		__nv_reservedSMEM_offset_0_alias
	.size		__nv_reservedSMEM_offset_0_alias, 0, 64
	.other		__nv_reservedSMEM_offset_0_alias,@"STO_CUDA_RESERVED_SHARED STV_DEFAULT"
__nv_reservedSMEM_offset_0_alias:
	.zero		0
	.zero		64


//--------------------- .nv.constant0._Z6kernalv  --------------------------
	.section	.nv.constant0._Z6kernalv,"a",@progbits
	.sectionflags	@""
	.align	4
.nv.constant0._Z6kernalv:
	.zero		896


//--------------------- SYMBOLS --------------------------

	.type		.nv.reservedSmem.offset0,@object
	.size		.nv.reservedSmem.offset0,0x4
	.type		vprintf,@function
